	.headerflags	@"EF_CUDA_TEXMODE_UNIFIED EF_CUDA_64BIT_ADDRESS EF_CUDA_ACCELERATORS EF_CUDA_SM90 EF_CUDA_VIRTUAL_SM(EF_CUDA_SM90)"
	.elftype	@"ET_EXEC"


//--------------------- .nv.info                  --------------------------
	.section	.nv.info,"",@"SHT_CUDA_INFO"
	.align	4


	//----- nvinfo : EIATTR_REGCOUNT
	.align		4
        /*0000*/ 	.byte	0x04, 0x2f
        /*0002*/ 	.short	(.L_3 - .L_2)
	.align		4
.L_2:
        /*0004*/ 	.word	index@(triton_poi_fused__native_batch_norm_legit_no_training_convolution_elu_3)
        /*0008*/ 	.word	0x00000020


	//----- nvinfo : EIATTR_MIN_STACK_SIZE
	.align		4
.L_3:
        /*000c*/ 	.byte	0x04, 0x12
        /*000e*/ 	.short	(.L_5 - .L_4)
	.align		4
.L_4:
        /*0010*/ 	.word	index@(triton_poi_fused__native_batch_norm_legit_no_training_convolution_elu_3)
        /*0014*/ 	.word	0x00000000


	//----- nvinfo : EIATTR_FRAME_SIZE
	.align		4
.L_5:
        /*0018*/ 	.byte	0x04, 0x11
        /*001a*/ 	.short	(.L_7 - .L_6)
	.align		4
.L_6:
        /*001c*/ 	.word	index@(triton_poi_fused__native_batch_norm_legit_no_training_convolution_elu_3)
        /*0020*/ 	.word	0x00000000


	//----- nvinfo : EIATTR_MIN_STACK_SIZE
	.align		4
.L_7:
        /*0024*/ 	.byte	0x04, 0x12
        /*0026*/ 	.short	(.L_9 - .L_8)
	.align		4
.L_8:
        /*0028*/ 	.word	index@(triton_poi_fused__native_batch_norm_legit_no_training_convolution_elu_3)
        /*002c*/ 	.word	0x00000000
.L_9:


//--------------------- .nv.info.triton_poi_fused__native_batch_norm_legit_no_training_convolution_elu_3 --------------------------
	.section	.nv.info.triton_poi_fused__native_batch_norm_legit_no_training_convolution_elu_3,"",@"SHT_CUDA_INFO"
	.sectionflags	@""
	.align	4


	//----- nvinfo : EIATTR_CUDA_API_VERSION
	.align		4
        /*0000*/ 	.byte	0x04, 0x37
        /*0002*/ 	.short	(.L_11 - .L_10)
.L_10:
        /*0004*/ 	.word	0x0000007c


	//----- nvinfo : EIATTR_KPARAM_INFO
	.align		4
.L_11:
        /*0008*/ 	.byte	0x04, 0x17
        /*000a*/ 	.short	(.L_13 - .L_12)
.L_12:
        /*000c*/ 	.word	0x00000000
        /*0010*/ 	.short	0x0007
        /*0012*/ 	.short	0x0038
        /*0014*/ 	.byte	0x00, 0xf0, 0x11, 0x00


	//----- nvinfo : EIATTR_KPARAM_INFO
	.align		4
.L_13:
        /*0018*/ 	.byte	0x04, 0x17
        /*001a*/ 	.short	(.L_15 - .L_14)
.L_14:
        /*001c*/ 	.word	0x00000000
        /*0020*/ 	.short	0x0006
        /*0022*/ 	.short	0x0030
        /*0024*/ 	.byte	0x00, 0xf4, 0x21, 0x00


	//----- nvinfo : EIATTR_KPARAM_INFO
	.align		4
.L_15:
        /*0028*/ 	.byte	0x04, 0x17
        /*002a*/ 	.short	(.L_17 - .L_16)
.L_16:
        /*002c*/ 	.word	0x00000000
        /*0030*/ 	.short	0x0005
        /*0032*/ 	.short	0x0028
        /*0034*/ 	.byte	0x00, 0xf4, 0x21, 0x00


	//----- nvinfo : EIATTR_KPARAM_INFO
	.align		4
.L_17:
        /*0038*/ 	.byte	0x04, 0x17
        /*003a*/ 	.short	(.L_19 - .L_18)
.L_18:
        /*003c*/ 	.word	0x00000000
        /*0040*/ 	.short	0x0004
        /*0042*/ 	.short	0x0020
        /*0044*/ 	.byte	0x00, 0xf4, 0x21, 0x00


	//----- nvinfo : EIATTR_KPARAM_INFO
	.align		4
.L_19:
        /*0048*/ 	.byte	0x04, 0x17
        /*004a*/ 	.short	(.L_21 - .L_20)
.L_20:
        /*004c*/ 	.word	0x00000000
        /*0050*/ 	.short	0x0003
        /*0052*/ 	.short	0x0018
        /*0054*/ 	.byte	0x00, 0xf4, 0x21, 0x00


	//----- nvinfo : EIATTR_KPARAM_INFO
	.align		4
.L_21:
        /*0058*/ 	.byte	0x04, 0x17
        /*005a*/ 	.short	(.L_23 - .L_22)
.L_22:
        /*005c*/ 	.word	0x00000000
        /*0060*/ 	.short	0x0002
        /*0062*/ 	.short	0x0010
        /*0064*/ 	.byte	0x00, 0xf4, 0x21, 0x00


	//----- nvinfo : EIATTR_KPARAM_INFO
	.align		4
.L_23:
        /*0068*/ 	.byte	0x04, 0x17
        /*006a*/ 	.short	(.L_25 - .L_24)
.L_24:
        /*006c*/ 	.word	0x00000000
        /*0070*/ 	.short	0x0001
        /*0072*/ 	.short	0x0008
        /*0074*/ 	.byte	0x00, 0xf4, 0x21, 0x00


	//----- nvinfo : EIATTR_KPARAM_INFO
	.align		4
.L_25:
        /*0078*/ 	.byte	0x04, 0x17
        /*007a*/ 	.short	(.L_27 - .L_26)
.L_26:
        /*007c*/ 	.word	0x00000000
        /*0080*/ 	.short	0x0000
        /*0082*/ 	.short	0x0000
        /*0084*/ 	.byte	0x00, 0xf4, 0x21, 0x00


	//----- nvinfo : EIATTR_SPARSE_MMA_MASK
	.align		4
.L_27:
        /*0088*/ 	.byte	0x03, 0x50
        /*008a*/ 	.short	0x0000


	//----- nvinfo : EIATTR_MAXREG_COUNT
	.align		4
        /*008c*/ 	.byte	0x03, 0x1b
        /*008e*/ 	.short	0x00ff


	//----- nvinfo : EIATTR_EXIT_INSTR_OFFSETS
	.align		4
        /*0090*/ 	.byte	0x04, 0x1c
        /*0092*/ 	.short	(.L_29 - .L_28)


	//   ....[0]....
.L_28:
        /*0094*/ 	.word	0x000014e0


	//----- nvinfo : EIATTR_REQNTID
	.align		4
.L_29:
        /*0098*/ 	.byte	0x04, 0x10
        /*009a*/ 	.short	(.L_31 - .L_30)
.L_30:
        /*009c*/ 	.word	0x00000080
        /*00a0*/ 	.word	0x00000001
        /*00a4*/ 	.word	0x00000001


	//----- nvinfo : EIATTR_CBANK_PARAM_SIZE
	.align		4
.L_31:
        /*00a8*/ 	.byte	0x03, 0x19
        /*00aa*/ 	.short	0x003c


	//----- nvinfo : EIATTR_PARAM_CBANK
	.align		4
        /*00ac*/ 	.byte	0x04, 0x0a
        /*00ae*/ 	.short	(.L_33 - .L_32)
	.align		4
.L_32:
        /*00b0*/ 	.word	index@(.nv.constant0.triton_poi_fused__native_batch_norm_legit_no_training_convolution_elu_3)
        /*00b4*/ 	.short	0x0210
        /*00b6*/ 	.short	0x003c


	//----- nvinfo : EIATTR_SW_WAR
	.align		4
.L_33:
        /*00b8*/ 	.byte	0x04, 0x36
        /*00ba*/ 	.short	(.L_35 - .L_34)
.L_34:
        /*00bc*/ 	.word	0x00000008
.L_35:


//--------------------- .nv.callgraph             --------------------------
	.section	.nv.callgraph,"",@"SHT_CUDA_CALLGRAPH"
	.align	4
	.sectionentsize	8
	.align		4
        /*0000*/ 	.word	0x00000000
	.align		4
        /*0004*/ 	.word	0xffffffff
	.align		4
        /*0008*/ 	.word	0x00000000
	.align		4
        /*000c*/ 	.word	0xfffffffe
	.align		4
        /*0010*/ 	.word	0x00000000
	.align		4
        /*0014*/ 	.word	0xfffffffd
	.align		4
        /*0018*/ 	.word	0x00000000
	.align		4
        /*001c*/ 	.word	0xfffffffc


//--------------------- .nv.constant4             --------------------------
	.section	.nv.constant4,"a",@progbits
	.align	8
	.align		8
.nv.constant4:
        /*0000*/ 	.dword	_$_str
	.align		8
        /*0008*/ 	.dword	_$_str_$_2


//--------------------- .text.triton_poi_fused__native_batch_norm_legit_no_training_convolution_elu_3 --------------------------
	.section	.text.triton_poi_fused__native_batch_norm_legit_no_training_convolution_elu_3,"ax",@progbits
	.align	128
        .global         triton_poi_fused__native_batch_norm_legit_no_training_convolution_elu_3
        .type           triton_poi_fused__native_batch_norm_legit_no_training_convolution_elu_3,@function
        .size           triton_poi_fused__native_batch_norm_legit_no_training_convolution_elu_3,(.L_x_1 - triton_poi_fused__native_batch_norm_legit_no_training_convolution_elu_3)
        .other          triton_poi_fused__native_batch_norm_legit_no_training_convolution_elu_3,@"STO_CUDA_ENTRY STV_DEFAULT"
triton_poi_fused__native_batch_norm_legit_no_training_convolution_elu_3:
.text.triton_poi_fused__native_batch_norm_legit_no_training_convolution_elu_3:
[----:B------:R-:W-:Y:S01]  /*0000*/  LDC R1, c[0x0][0x28] ;  /* 0x00000a00ff017b82 */ /* 0x000fe20000000800 */
[----:B------:R-:W1:Y:S01]  /*0010*/  S2R R0, SR_TID.X ;  /* 0x0000000000007919 */ /* 0x000e620000002100 */
[----:B------:R-:W-:-:S06]  /*0020*/  ULDC.64 UR4, c[0x0][0x208] ;  /* 0x0000820000047ab9 */ /* 0x000fcc0000000a00 */
[----:B------:R-:W2:Y:S01]  /*0030*/  LDC.64 R22, c[0x0][0x220] ;  /* 0x00008800ff167b82 */ /* 0x000ea20000000a00 */
[----:B------:R-:W3:Y:S07]  /*0040*/  S2R R5, SR_CTAID.X ;  /* 0x0000000000057919 */ /* 0x000eee0000002500 */
[----:B------:R-:W4:Y:S08]  /*0050*/  LDC.64 R16, c[0x0][0x210] ;  /* 0x00008400ff107b82 */ /* 0x000f300000000a00 */
[----:B------:R-:W5:Y:S08]  /*0060*/  LDC.64 R20, c[0x0][0x228] ;  /* 0x00008a00ff147b82 */ /* 0x000f700000000a00 */
[----:B------:R-:W2:Y:S01]  /*0070*/  LDC.64 R14, c[0x0][0x238] ;  /* 0x00008e00ff0e7b82 */ /* 0x000ea20000000a00 */
[----:B-1----:R-:W-:-:S07]  /*0080*/  SHF.L.U32 R0, R0, 0x2, RZ ;  /* 0x0000000200007819 */ /* 0x002fce00000006ff */
[----:B------:R-:W1:Y:S01]  /*0090*/  LDC.64 R12, c[0x0][0x240] ;  /* 0x00009000ff0c7b82 */ /* 0x000e620000000a00 */
[----:B---3--:R-:W-:Y:S02]  /*00a0*/  SHF.R.S32.HI R3, RZ, 0x15, R5 ;  /* 0x00000015ff037819 */ /* 0x008fe40000011405 */
[----:B------:R-:W-:Y:S02]  /*00b0*/  LOP3.LUT R0, R0, 0x1fc, RZ, 0xc0, !PT ;  /* 0x000001fc00007812 */ /* 0x000fe400078ec0ff */
[----:B------:R-:W-:Y:S02]  /*00c0*/  SGXT R3, R3, 0x1 ;  /* 0x000000010303781a */ /* 0x000fe40000000200 */
[----:B------:R-:W-:Y:S02]  /*00d0*/  LEA R2, R5, R0, 0xa ;  /* 0x0000000005027211 */ /* 0x000fe400078e50ff */
[----:B------:R-:W3:Y:S02]  /*00e0*/  LDC.64 R4, c[0x0][0x230] ;  /* 0x00008c00ff047b82 */ /* 0x000ee40000000a00 */
[----:B------:R-:W-:-:S04]  /*00f0*/  LEA.HI R0, R3, R2, RZ, 0xc ;  /* 0x0000000203007211 */ /* 0x000fc800078f60ff */
[----:B------:R-:W-:-:S04]  /*0100*/  SHF.R.S32.HI R19, RZ, 0xc, R0 ;  /* 0x0000000cff137819 */ /* 0x000fc80000011400 */
[----:B------:R-:W-:-:S04]  /*0110*/  LEA.HI R3, R19, R19, RZ, 0x6 ;  /* 0x0000001313037211 */ /* 0x000fc800078f30ff */
[----:B------:R-:W-:-:S04]  /*0120*/  LOP3.LUT R6, R3, 0xffffffc0, RZ, 0xc0, !PT ;  /* 0xffffffc003067812 */ /* 0x000fc800078ec0ff */
[----:B------:R-:W-:-:S05]  /*0130*/  IADD3 R19, R19, -R6, RZ ;  /* 0x8000000613137210 */ /* 0x000fca0007ffe0ff */
[----:B---3--:R-:W-:-:S05]  /*0140*/  IMAD.WIDE R6, R19, 0x4, R4 ;  /* 0x0000000413067825 */ /* 0x008fca00078e0204 */
[----:B------:R-:W3:Y:S01]  /*0150*/  LDG.E.EL R3, desc[UR4][R6.64] ;  /* 0x0000000406037981 */ /* 0x000ee2000c2e1900 */
[----:B------:R-:W-:-:S04]  /*0160*/  IADD3 R0, R0, 0x200, RZ ;  /* 0x0000020000007810 */ /* 0x000fc80007ffe0ff */
[----:B------:R-:W-:-:S04]  /*0170*/  SHF.R.S32.HI R0, RZ, 0xc, R0 ;  /* 0x0000000cff007819 */ /* 0x000fc80000011400 */
[----:B------:R-:W-:-:S04]  /*0180*/  LEA.HI R8, R0, R0, RZ, 0x6 ;  /* 0x0000000000087211 */ /* 0x000fc800078f30ff */
[----:B------:R-:W-:-:S04]  /*0190*/  LOP3.LUT R25, R8, 0xffffffc0, RZ, 0xc0, !PT ;  /* 0xffffffc008197812 */ /* 0x000fc800078ec0ff */
[----:B------:R-:W-:-:S05]  /*01a0*/  IADD3 R25, R0, -R25, RZ ;  /* 0x8000001900197210 */ /* 0x000fca0007ffe0ff */
[----:B------:R-:W-:-:S06]  /*01b0*/  IMAD.WIDE R10, R25, 0x4, R4 ;  /* 0x00000004190a7825 */ /* 0x000fcc00078e0204 */
[----:B------:R-:W3:Y:S01]  /*01c0*/  LDG.E.EL R11, desc[UR4][R10.64] ;  /* 0x000000040a0b7981 */ /* 0x000ee2000c2e1900 */
[----:B--2---:R-:W-:-:S04]  /*01d0*/  IMAD.WIDE R28, R19, 0x4, R22 ;  /* 0x00000004131c7825 */ /* 0x004fc800078e0216 */
[----:B----4-:R-:W-:-:S04]  /*01e0*/  IMAD.WIDE R16, R2, 0x4, R16 ;  /* 0x0000000402107825 */ /* 0x010fc800078e0210 */
[C---:B-----5:R-:W-:Y:S01]  /*01f0*/  IMAD.WIDE R8, R19.reuse, 0x4, R20 ;  /* 0x0000000413087825 */ /* 0x060fe200078e0214 */
[----:B0-----:R0:W2:Y:S04]  /*0200*/  LDG.E.EL R10, desc[UR4][R28.64] ;  /* 0x000000041c0a7981 */ /* 0x0010a8000c2e1900 */
[----:B------:R-:W2:Y:S01]  /*0210*/  LDG.E.128 R4, desc[UR4][R16.64] ;  /* 0x0000000410047981 */ /* 0x000ea2000c1e1d00 */
[----:B------:R-:W-:-:S03]  /*0220*/  IMAD.WIDE R26, R19, 0x4, R14 ;  /* 0x00000004131a7825 */ /* 0x000fc600078e020e */
[----:B------:R-:W4:Y:S01]  /*0230*/  LDG.E.EL R8, desc[UR4][R8.64] ;  /* 0x0000000408087981 */ /* 0x000f22000c2e1900 */
[----:B-1----:R-:W-:-:S05]  /*0240*/  IMAD.WIDE R18, R19, 0x4, R12 ;  /* 0x0000000413127825 */ /* 0x002fca00078e020c */
[----:B------:R1:W5:Y:S04]  /*0250*/  LDG.E.EL R0, desc[UR4][R18.64] ;  /* 0x0000000412007981 */ /* 0x000368000c2e1900 */
[----:B------:R-:W5:Y:S01]  /*0260*/  LDG.E.EL R9, desc[UR4][R26.64] ;  /* 0x000000041a097981 */ /* 0x000f62000c2e1900 */
[----:B------:R-:W-:-:S06]  /*0270*/  IMAD.WIDE R22, R25, 0x4, R22 ;  /* 0x0000000419167825 */ /* 0x000fcc00078e0216 */
[----:B------:R0:W5:Y:S01]  /*0280*/  LDG.E.EL R23, desc[UR4][R22.64] ;  /* 0x0000000416177981 */ /* 0x000162000c2e1900 */
[----:B------:R-:W-:-:S06]  /*0290*/  IMAD.WIDE R20, R25, 0x4, R20 ;  /* 0x0000000419147825 */ /* 0x000fcc00078e0214 */
[----:B------:R0:W5:Y:S01]  /*02a0*/  LDG.E.EL R20, desc[UR4][R20.64] ;  /* 0x0000000414147981 */ /* 0x000162000c2e1900 */
[----:B------:R-:W-:-:S04]  /*02b0*/  IMAD.WIDE R12, R25, 0x4, R12 ;  /* 0x00000004190c7825 */ /* 0x000fc800078e020c */
[----:B---3--:R-:W-:-:S04]  /*02c0*/  FADD R3, R3, 9.9999997473787516356e-06 ;  /* 0x3727c5ac03037421 */ /* 0x008fc80000000000 */
[----:B0-----:R-:W0:Y:S02]  /*02d0*/  MUFU.SQRT R28, R3 ;  /* 0x00000003001c7308 */ /* 0x001e240000002000 */
[C---:B0-----:R-:W-:Y:S02]  /*02e0*/  FSETP.GT.AND P0, PT, R28.reuse, 8.50705917302346158658e+37, PT ;  /* 0x7e8000001c00780b */ /* 0x041fe40003f04000 */
[----:B------:R-:W-:-:S11]  /*02f0*/  FSETP.GEU.AND P1, PT, R28, 1.175494350822287508e-38, PT ;  /* 0x008000001c00780b */ /* 0x000fd60003f2e000 */
[----:B------:R-:W-:Y:S01]  /*0300*/  @P0 FMUL R28, R28, 0.25 ;  /* 0x3e8000001c1c0820 */ /* 0x000fe20000400000 */
[----:B------:R-:W-:Y:S01]  /*0310*/  FADD R24, R11, 9.9999997473787516356e-06 ;  /* 0x3727c5ac0b187421 */ /* 0x000fe20000000000 */
[----:B------:R-:W-:Y:S02]  /*0320*/  HFMA2.MMA R11, -RZ, RZ, 1.625, 0 ;  /* 0x3e800000ff0b7435 */ /* 0x000fe400000001ff */
[----:B------:R-:W-:-:S06]  /*0330*/  @!P1 FMUL R28, R28, 16777216 ;  /* 0x4b8000001c1c9820 */ /* 0x000fcc0000400000 */
[----:B------:R-:W0:Y:S02]  /*0340*/  MUFU.RCP R28, R28 ;  /* 0x0000001c001c7308 */ /* 0x000e240000001000 */
[----:B-1----:R-:W-:Y:S01]  /*0350*/  FSEL R19, R11, 1, P0 ;  /* 0x3f8000000b137808 */ /* 0x002fe20000000000 */
[----:B--2---:R-:W-:-:S04]  /*0360*/  FADD R4, R4, R10 ;  /* 0x0000000a04047221 */ /* 0x004fc80000000000 */
[----:B------:R-:W-:Y:S01]  /*0370*/  @!P1 FMUL R19, R19, 16777216 ;  /* 0x4b80000013139820 */ /* 0x000fe20000400000 */
[----:B------:R-:W1:Y:S01]  /*0380*/  MUFU.SQRT R24, R24 ;  /* 0x0000001800187308 */ /* 0x000e620000002000 */
[----:B----4-:R-:W-:Y:S02]  /*0390*/  FADD R3, -R8, R4 ;  /* 0x0000000408037221 */ /* 0x010fe40000000100 */
[----:B0-----:R-:W-:-:S04]  /*03a0*/  FMUL R18, R28, R19 ;  /* 0x000000131c127220 */ /* 0x001fc80000400000 */
[----:B------:R-:W-:-:S04]  /*03b0*/  FMUL R3, R3, R18 ;  /* 0x0000001203037220 */ /* 0x000fc80000400000 */
[----:B-----5:R-:W-:Y:S01]  /*03c0*/  FFMA R3, R9, R3, R0 ;  /* 0x0000000309037223 */ /* 0x020fe20000000000 */
[----:B-1----:R-:W-:-:S03]  /*03d0*/  FSETP.GT.AND P0, PT, R24, 8.50705917302346158658e+37, PT ;  /* 0x7e8000001800780b */ /* 0x002fc60003f04000 */
[----:B------:R-:W-:Y:S01]  /*03e0*/  FMUL R28, R3, 1.4426950216293334961 ;  /* 0x3fb8aa3b031c7820 */ /* 0x000fe20000400000 */
[----:B------:R-:W-:Y:S01]  /*03f0*/  FSETP.GEU.AND P1, PT, R24, 1.175494350822287508e-38, PT ;  /* 0x008000001800780b */ /* 0x000fe20003f2e000 */
[--C-:B------:R-:W-:Y:S01]  /*0400*/  FADD R5, R5, R10.reuse ;  /* 0x0000000a05057221 */ /* 0x100fe20000000000 */
[--C-:B------:R-:W-:Y:S01]  /*0410*/  FADD R6, R6, R10.reuse ;  /* 0x0000000a06067221 */ /* 0x100fe20000000000 */
[----:B------:R-:W-:Y:S02]  /*0420*/  FADD R7, R7, R10 ;  /* 0x0000000a07077221 */ /* 0x000fe40000000000 */
[----:B------:R-:W0:Y:S01]  /*0430*/  FRND R28, R28 ;  /* 0x0000001c001c7307 */ /* 0x000e220000201000 */
[C---:B------:R-:W-:Y:S01]  /*0440*/  FADD R19, -R8.reuse, R6 ;  /* 0x0000000608137221 */ /* 0x040fe20000000100 */
[C---:B------:R-:W-:Y:S01]  /*0450*/  FADD R29, -R8.reuse, R5 ;  /* 0x00000005081d7221 */ /* 0x040fe20000000100 */
[----:B------:R-:W-:Y:S01]  /*0460*/  FADD R27, -R8, R7 ;  /* 0x00000007081b7221 */ /* 0x000fe20000000100 */
[----:B------:R-:W-:Y:S01]  /*0470*/  @P0 FMUL R24, R24, 0.25 ;  /* 0x3e80000018180820 */ /* 0x000fe20000400000 */
[----:B------:R-:W-:-:S03]  /*0480*/  FADD.FTZ R8, |R3|, -RZ ;  /* 0x800000ff03087221 */ /* 0x000fc60000010200 */
[----:B------:R-:W-:Y:S02]  /*0490*/  @!P1 FMUL R24, R24, 16777216 ;  /* 0x4b80000018189820 */ /* 0x000fe40000400000 */
[----:B------:R-:W-:Y:S01]  /*04a0*/  FSETP.GEU.AND P2, PT, R8, 0.40999999642372131348, PT ;  /* 0x3ed1eb850800780b */ /* 0x000fe20003f4e000 */
[-C--:B------:R-:W-:Y:S01]  /*04b0*/  FMUL R27, R27, R18.reuse ;  /* 0x000000121b1b7220 */ /* 0x080fe20000400000 */
[-C--:B------:R-:W-:Y:S01]  /*04c0*/  FMUL R10, R19, R18.reuse ;  /* 0x00000012130a7220 */ /* 0x080fe20000400000 */
[----:B------:R-:W-:Y:S01]  /*04d0*/  FMUL R19, R29, R18 ;  /* 0x000000121d137220 */ /* 0x000fe20000400000 */
[----:B------:R-:W1:Y:S01]  /*04e0*/  MUFU.RCP R24, R24 ;  /* 0x0000001800187308 */ /* 0x000e620000001000 */
[----:B0-----:R-:W-:Y:S02]  /*04f0*/  FSEL R28, R28, RZ, P2 ;  /* 0x000000ff1c1c7208 */ /* 0x001fe40001000000 */
[----:B------:R-:W-:Y:S01]  /*0500*/  FSEL R29, R11, 1, P0 ;  /* 0x3f8000000b1d7808 */ /* 0x000fe20000000000 */
[C-C-:B------:R-:W-:Y:S01]  /*0510*/  FFMA R11, R9.reuse, R27, R0.reuse ;  /* 0x0000001b090b7223 */ /* 0x140fe20000000000 */
[C-C-:B------:R-:W-:Y:S01]  /*0520*/  FFMA R10, R9.reuse, R10, R0.reuse ;  /* 0x0000000a090a7223 */ /* 0x140fe20000000000 */
[----:B------:R-:W-:Y:S01]  /*0530*/  FFMA.FTZ R27, -R28, 0.693145751953125, R3 ;  /* 0x3f3172001c1b7823 */ /* 0x000fe20000010103 */
[----:B------:R-:W-:Y:S01]  /*0540*/  FFMA R9, R9, R19, R0 ;  /* 0x0000001309097223 */ /* 0x000fe20000000000 */
[----:B------:R-:W-:-:S02]  /*0550*/  MOV R0, 0x3ab5ebe6 ;  /* 0x3ab5ebe600007802 */ /* 0x000fc40000000f00 */
[----:B------:R-:W-:Y:S01]  /*0560*/  FFMA.FTZ R27, -R28, 1.428606765330187045e-06, R27 ;  /* 0x35bfbe8e1c1b7823 */ /* 0x000fe2000001011b */
[----:B------:R-:W-:-:S03]  /*0570*/  @!P1 FMUL R29, R29, 16777216 ;  /* 0x4b8000001d1d9820 */ /* 0x000fc60000400000 */
[----:B------:R-:W-:Y:S01]  /*0580*/  FFMA.FTZ R18, R27, R0, 0.0083824126049876213074 ;  /* 0x3c0956631b127423 */ /* 0x000fe20000010000 */
[----:B-1----:R-:W-:-:S03]  /*0590*/  FMUL R19, R24, R29 ;  /* 0x0000001d18137220 */ /* 0x002fc60000400000 */
[----:B------:R-:W-:-:S04]  /*05a0*/  FFMA.FTZ R24, R27, R18, 0.041667830199003219604 ;  /* 0x3d2aabe31b187423 */ /* 0x000fc80000010012 */
[----:B------:R-:W-:-:S04]  /*05b0*/  FFMA.FTZ R24, R27, R24, 0.16666397452354431152 ;  /* 0x3e2aa9f61b187423 */ /* 0x000fc80000010018 */
[----:B------:R-:W-:Y:S01]  /*05c0*/  FFMA.FTZ R24, R27, R24, 0.49999994039535522461 ;  /* 0x3efffffe1b187423 */ /* 0x000fe20000010018 */
[----:B------:R-:W-:-:S03]  /*05d0*/  FSETP.NEU.AND P2, PT, R28, 128, PT ;  /* 0x430000001c00780b */ /* 0x000fc60003f4d000 */
[----:B------:R-:W-:Y:S01]  /*05e0*/  FMUL R24, R27, R24 ;  /* 0x000000181b187220 */ /* 0x000fe20000400000 */
[----:B------:R-:W-:-:S03]  /*05f0*/  FSEL R8, R28, 127, P2 ;  /* 0x42fe00001c087808 */ /* 0x000fc60001000000 */
[----:B------:R-:W-:Y:S01]  /*0600*/  FFMA.FTZ R27, R27, R24, R27 ;  /* 0x000000181b1b7223 */ /* 0x000fe2000001001b */
[C---:B------:R-:W-:Y:S01]  /*0610*/  FMUL R24, R9.reuse, 1.4426950216293334961 ;  /* 0x3fb8aa3b09187820 */ /* 0x040fe20000400000 */
[----:B------:R-:W0:Y:S01]  /*0620*/  MUFU.EX2 R18, R8 ;  /* 0x0000000800127308 */ /* 0x000e220000000800 */
[----:B------:R-:W-:-:S07]  /*0630*/  FADD.FTZ R26, |R9|, -RZ ;  /* 0x800000ff091a7221 */ /* 0x000fce0000010200 */
[----:B------:R-:W1:Y:S01]  /*0640*/  FRND R24, R24 ;  /* 0x0000001800187307 */ /* 0x000e620000201000 */
[----:B------:R-:W-:Y:S01]  /*0650*/  FSETP.GEU.AND P0, PT, R26, 0.40999999642372131348, PT ;  /* 0x3ed1eb851a00780b */ /* 0x000fe20003f0e000 */
[----:B0-----:R-:W-:-:S04]  /*0660*/  FADD R29, R18, -1 ;  /* 0xbf800000121d7421 */ /* 0x001fc80000000000 */
[----:B------:R-:W-:Y:S01]  /*0670*/  FFMA.FTZ R18, R18, R27, R29 ;  /* 0x0000001b12127223 */ /* 0x000fe2000001001d */
[----:B-1----:R-:W-:-:S05]  /*0680*/  FSEL R8, R24, RZ, P0 ;  /* 0x000000ff18087208 */ /* 0x002fca0000000000 */
[----:B------:R-:W-:-:S04]  /*0690*/  FFMA.FTZ R27, -R8, 0.693145751953125, R9 ;  /* 0x3f317200081b7823 */ /* 0x000fc80000010109 */
[----:B------:R-:W-:-:S04]  /*06a0*/  FFMA.FTZ R27, -R8, 1.428606765330187045e-06, R27 ;  /* 0x35bfbe8e081b7823 */ /* 0x000fc8000001011b */
[----:B------:R-:W-:Y:S01]  /*06b0*/  FFMA.FTZ R24, R27, R0, 0.0083824126049876213074 ;  /* 0x3c0956631b187423 */ /* 0x000fe20000010000 */
[----:B------:R-:W-:-:S03]  /*06c0*/  FSETP.NEU.AND P6, PT, R8, 128, PT ;  /* 0x430000000800780b */ /* 0x000fc60003fcd000 */
[----:B------:R-:W-:Y:S01]  /*06d0*/  FFMA.FTZ R29, R27, R24, 0.041667830199003219604 ;  /* 0x3d2aabe31b1d7423 */ /* 0x000fe20000010018 */
[----:B------:R-:W-:-:S03]  /*06e0*/  FSEL R26, R8, 127, P6 ;  /* 0x42fe0000081a7808 */ /* 0x000fc60003000000 */
[C---:B------:R-:W-:Y:S01]  /*06f0*/  FFMA.FTZ R29, R27.reuse, R29, 0.16666397452354431152 ;  /* 0x3e2aa9f61b1d7423 */ /* 0x040fe2000001001d */
[----:B------:R-:W0:Y:S03]  /*0700*/  MUFU.EX2 R24, R26 ;  /* 0x0000001a00187308 */ /* 0x000e260000000800 */
[----:B------:R-:W-:-:S04]  /*0710*/  FFMA.FTZ R22, R27, R29, 0.49999994039535522461 ;  /* 0x3efffffe1b167423 */ /* 0x000fc8000001001d */
[----:B------:R-:W-:-:S04]  /*0720*/  FMUL R22, R27, R22 ;  /* 0x000000161b167220 */ /* 0x000fc80000400000 */
[----:B------:R-:W-:Y:S01]  /*0730*/  FFMA.FTZ R27, R27, R22, R27 ;  /* 0x000000161b1b7223 */ /* 0x000fe2000001001b */
[----:B------:R-:W-:Y:S01]  /*0740*/  FMUL R22, R10, 1.4426950216293334961 ;  /* 0x3fb8aa3b0a167820 */ /* 0x000fe20000400000 */
[----:B0-----:R-:W-:-:S05]  /*0750*/  FADD R21, R24, -1 ;  /* 0xbf80000018157421 */ /* 0x001fca0000000000 */
[----:B------:R-:W0:Y:S01]  /*0760*/  FRND R22, R22 ;  /* 0x0000001600167307 */ /* 0x000e220000201000 */
[----:B------:R-:W-:Y:S01]  /*0770*/  FFMA.FTZ R24, R24, R27, R21 ;  /* 0x0000001b18187223 */ /* 0x000fe20000010015 */
[----:B------:R-:W-:Y:S01]  /*0780*/  FADD.FTZ R21, |R10|, -RZ ;  /* 0x800000ff0a157221 */ /* 0x000fe20000010200 */
[----:B------:R-:W-:-:S04]  /*0790*/  IMAD.WIDE R26, R25, 0x4, R14 ;  /* 0x00000004191a7825 */ /* 0x000fc800078e020e */
[----:B------:R-:W-:Y:S02]  /*07a0*/  FSETP.GEU.AND P0, PT, R21, 0.40999999642372131348, PT ;  /* 0x3ed1eb851500780b */ /* 0x000fe40003f0e000 */
[----:B------:R1:W2:Y:S02]  /*07b0*/  LDG.E.EL R21, desc[UR4][R26.64] ;  /* 0x000000041a157981 */ /* 0x0002a4000c2e1900 */
[----:B0-----:R-:W-:-:S05]  /*07c0*/  FSEL R15, R22, RZ, P0 ;  /* 0x000000ff160f7208 */ /* 0x001fca0000000000 */
[----:B------:R-:W-:-:S04]  /*07d0*/  FFMA.FTZ R14, -R15, 0.693145751953125, R10 ;  /* 0x3f3172000f0e7823 */ /* 0x000fc8000001010a */
[----:B------:R-:W-:-:S04]  /*07e0*/  FFMA.FTZ R25, -R15, 1.428606765330187045e-06, R14 ;  /* 0x35bfbe8e0f197823 */ /* 0x000fc8000001010e */
[----:B------:R-:W-:Y:S01]  /*07f0*/  FFMA.FTZ R29, R25, R0, 0.0083824126049876213074 ;  /* 0x3c095663191d7423 */ /* 0x000fe20000010000 */
[----:B------:R-:W-:-:S03]  /*0800*/  FSETP.NEU.AND P0, PT, R15, 128, PT ;  /* 0x430000000f00780b */ /* 0x000fc60003f0d000 */
[----:B------:R-:W-:Y:S01]  /*0810*/  FFMA.FTZ R22, R25, R29, 0.041667830199003219604 ;  /* 0x3d2aabe319167423 */ /* 0x000fe2000001001d */
[----:B------:R-:W-:-:S03]  /*0820*/  FSEL R14, R15, 127, P0 ;  /* 0x42fe00000f0e7808 */ /* 0x000fc60000000000 */
[----:B------:R-:W-:Y:S01]  /*0830*/  FFMA.FTZ R22, R25, R22, 0.16666397452354431152 ;  /* 0x3e2aa9f619167423 */ /* 0x000fe20000010016 */
[----:B------:R-:W-:-:S03]  /*0840*/  FMUL R29, R11, 1.4426950216293334961 ;  /* 0x3fb8aa3b0b1d7820 */ /* 0x000fc60000400000 */
[C---:B------:R-:W-:Y:S01]  /*0850*/  FFMA.FTZ R22, R25.reuse, R22, 0.49999994039535522461 ;  /* 0x3efffffe19167423 */ /* 0x040fe20000010016 */
[----:B------:R-:W0:Y:S03]  /*0860*/  MUFU.EX2 R14, R14 ;  /* 0x0000000e000e7308 */ /* 0x000e260000000800 */
[----:B------:R-:W-:-:S05]  /*0870*/  FMUL R22, R25, R22 ;  /* 0x0000001619167220 */ /* 0x000fca0000400000 */
[----:B-1----:R-:W1:Y:S01]  /*0880*/  FRND R26, R29 ;  /* 0x0000001d001a7307 */ /* 0x002e620000201000 */
[----:B------:R-:W-:Y:S01]  /*0890*/  FFMA.FTZ R25, R25, R22, R25 ;  /* 0x0000001619197223 */ /* 0x000fe20000010019 */
[----:B------:R-:W-:-:S05]  /*08a0*/  FADD.FTZ R22, |R11|, -RZ ;  /* 0x800000ff0b167221 */ /* 0x000fca0000010200 */
[----:B------:R-:W-:Y:S01]  /*08b0*/  FSETP.GEU.AND P1, PT, R22, 0.40999999642372131348, PT ;  /* 0x3ed1eb851600780b */ /* 0x000fe20003f2e000 */
[----:B0-----:R-:W-:Y:S01]  /*08c0*/  FADD R27, R14, -1 ;  /* 0xbf8000000e1b7421 */ /* 0x001fe20000000000 */
[----:B------:R-:W-:Y:S01]  /*08d0*/  FSEL R28, R28, 127, P2 ;  /* 0x42fe00001c1c7808 */ /* 0x000fe20001000000 */
[----:B------:R0:W2:Y:S01]  /*08e0*/  LDG.E.EL R22, desc[UR4][R12.64] ;  /* 0x000000040c167981 */ /* 0x0000a2000c2e1900 */
[----:B-1----:R-:W-:Y:S01]  /*08f0*/  FSEL R26, R26, RZ, P1 ;  /* 0x000000ff1a1a7208 */ /* 0x002fe20000800000 */
[----:B------:R-:W-:-:S04]  /*0900*/  FFMA.FTZ R25, R14, R25, R27 ;  /* 0x000000190e197223 */ /* 0x000fc8000001001b */
[----:B------:R-:W-:-:S04]  /*0910*/  FFMA.FTZ R27, -R26, 0.693145751953125, R11 ;  /* 0x3f3172001a1b7823 */ /* 0x000fc8000001010b */
[C---:B------:R-:W-:Y:S01]  /*0920*/  FFMA.FTZ R27, -R26.reuse, 1.428606765330187045e-06, R27 ;  /* 0x35bfbe8e1a1b7823 */ /* 0x040fe2000001011b */
[----:B------:R-:W-:-:S03]  /*0930*/  FSETP.NEU.AND P1, PT, R26, 128, PT ;  /* 0x430000001a00780b */ /* 0x000fc60003f2d000 */
[C---:B------:R-:W-:Y:S01]  /*0940*/  FFMA.FTZ R14, R27.reuse, R0, 0.0083824126049876213074 ;  /* 0x3c0956631b0e7423 */ /* 0x040fe20000010000 */
[C---:B------:R-:W-:Y:S02]  /*0950*/  FSETP.GEU.AND P4, PT, R28.reuse, -25, PT ;  /* 0xc1c800001c00780b */ /* 0x040fe40003f8e000 */
[----:B------:R-:W-:Y:S01]  /*0960*/  FSETP.GT.AND P3, PT, R28, 128, PT ;  /* 0x430000001c00780b */ /* 0x000fe20003f64000 */
[----:B------:R-:W-:Y:S01]  /*0970*/  FFMA.FTZ R28, R27, R14, 0.041667830199003219604 ;  /* 0x3d2aabe31b1c7423 */ /* 0x000fe2000001000e */
[----:B------:R-:W-:-:S04]  /*0980*/  FSEL R14, R26, 127, P1 ;  /* 0x42fe00001a0e7808 */ /* 0x000fc80000800000 */
[----:B0-----:R-:W0:Y:S01]  /*0990*/  MUFU.EX2 R12, R14 ;  /* 0x0000000e000c7308 */ /* 0x001e220000000800 */
[----:B------:R-:W-:Y:S01]  /*09a0*/  FFMA.FTZ R28, R27, R28, 0.16666397452354431152 ;  /* 0x3e2aa9f61b1c7423 */ /* 0x000fe2000001001c */
[----:B------:R-:W-:Y:S01]  /*09b0*/  FSETP.NEU.AND P5, PT, R3, RZ, PT ;  /* 0x000000ff0300720b */ /* 0x000fe20003fad000 */
[----:B------:R-:W-:Y:S02]  /*09c0*/  @!P2 FADD R18, R18, R18 ;  /* 0x000000121212a221 */ /* 0x000fe40000000000 */
[C---:B------:R-:W-:Y:S01]  /*09d0*/  FFMA.FTZ R28, R27.reuse, R28, 0.49999994039535522461 ;  /* 0x3efffffe1b1c7423 */ /* 0x040fe2000001001c */
[----:B------:R-:W-:Y:S01]  /*09e0*/  FSEL R8, R8, 127, P6 ;  /* 0x42fe000008087808 */ /* 0x000fe20003000000 */
[----:B------:R-:W-:Y:S02]  /*09f0*/  @!P6 FADD R24, R24, R24 ;  /* 0x000000181818e221 */ /* 0x000fe40000000000 */
[----:B------:R-:W-:Y:S01]  /*0a00*/  FMUL R28, R27, R28 ;  /* 0x0000001c1b1c7220 */ /* 0x000fe20000400000 */
[----:B------:R-:W-:-:S02]  /*0a10*/  FSEL R18, R18, +INF , !P3 ;  /* 0x7f80000012127808 */ /* 0x000fc40005800000 */
[----:B------:R-:W-:Y:S01]  /*0a20*/  FSETP.GT.AND P3, PT, R8, 128, PT ;  /* 0x430000000800780b */ /* 0x000fe20003f64000 */
[----:B------:R-:W-:Y:S01]  /*0a30*/  FFMA.FTZ R27, R27, R28, R27 ;  /* 0x0000001c1b1b7223 */ /* 0x000fe2000001001b */
[----:B------:R-:W-:Y:S01]  /*0a40*/  FSEL R15, R15, 127, P0 ;  /* 0x42fe00000f0f7808 */ /* 0x000fe20000000000 */
[----:B0-----:R-:W-:Y:S01]  /*0a50*/  FADD R13, R12, -1 ;  /* 0xbf8000000c0d7421 */ /* 0x001fe20000000000 */
[----:B------:R-:W-:Y:S01]  /*0a60*/  FSETP.GEU.AND P2, PT, R8, -25, PT ;  /* 0xc1c800000800780b */ /* 0x000fe20003f4e000 */
[----:B------:R-:W-:Y:S01]  /*0a70*/  FADD R8, R3, R3 ;  /* 0x0000000303087221 */ /* 0x000fe20000000000 */
[----:B------:R-:W-:Y:S01]  /*0a80*/  @P5 FSEL R8, R18, -1, P4 ;  /* 0xbf80000012085808 */ /* 0x000fe20002000000 */
[----:B------:R-:W-:Y:S01]  /*0a90*/  FFMA.FTZ R27, R12, R27, R13 ;  /* 0x0000001b0c1b7223 */ /* 0x000fe2000001000d */
[----:B------:R-:W-:Y:S02]  /*0aa0*/  FSEL R24, R24, +INF , !P3 ;  /* 0x7f80000018187808 */ /* 0x000fe40005800000 */
[----:B------:R-:W-:-:S02]  /*0ab0*/  FSETP.GEU.AND P3, PT, R15, -25, PT ;  /* 0xc1c800000f00780b */ /* 0x000fc40003f6e000 */
[----:B------:R-:W-:Y:S02]  /*0ac0*/  FSETP.GT.AND P4, PT, R15, 128, PT ;  /* 0x430000000f00780b */ /* 0x000fe40003f84000 */
[----:B------:R-:W3:Y:S01]  /*0ad0*/  LDG.E.128 R12, desc[UR4][R16.64+0x800] ;  /* 0x00080004100c7981 */ /* 0x000ee2000c1e1d00 */
[C---:B------:R-:W-:Y:S01]  /*0ae0*/  FSETP.NEU.AND P6, PT, R9.reuse, RZ, PT ;  /* 0x000000ff0900720b */ /* 0x040fe20003fcd000 */
[----:B------:R-:W-:Y:S01]  /*0af0*/  FADD R18, R9, R9 ;  /* 0x0000000909127221 */ /* 0x000fe20000000000 */
[----:B------:R-:W-:Y:S01]  /*0b00*/  @!P0 FADD R25, R25, R25 ;  /* 0x0000001919198221 */ /* 0x000fe20000000000 */
[----:B------:R-:W-:Y:S02]  /*0b10*/  FSETP.NEU.AND P0, PT, R11, RZ, PT ;  /* 0x000000ff0b00720b */ /* 0x000fe40003f0d000 */
[----:B------:R-:W-:Y:S01]  /*0b20*/  FSEL R26, R26, 127, P1 ;  /* 0x42fe00001a1a7808 */ /* 0x000fe20000800000 */
[----:B------:R-:W-:-:S07]  /*0b30*/  @!P1 FADD R27, R27, R27 ;  /* 0x0000001b1b1b9221 */ /* 0x000fce0000000000 */
[----:B------:R-:W-:Y:S02]  /*0b40*/  @P6 FSEL R18, R24, -1, P2 ;  /* 0xbf80000018126808 */ /* 0x000fe40001000000 */
[----:B------:R-:W-:Y:S02]  /*0b50*/  FSETP.NEU.AND P6, PT, R10, RZ, PT ;  /* 0x000000ff0a00720b */ /* 0x000fe40003fcd000 */
[----:B------:R-:W-:Y:S02]  /*0b60*/  FSETP.GT.AND P5, PT, R26, 128, PT ;  /* 0x430000001a00780b */ /* 0x000fe40003fa4000 */
[----:B------:R-:W-:Y:S01]  /*0b70*/  FSEL R24, R25, +INF , !P4 ;  /* 0x7f80000019187808 */ /* 0x000fe20006000000 */
[----:B------:R-:W-:Y:S01]  /*0b80*/  FADD R25, R10, R10 ;  /* 0x0000000a0a197221 */ /* 0x000fe20000000000 */
[----:B------:R-:W-:Y:S02]  /*0b90*/  FSETP.GEU.AND P2, PT, R26, -25, PT ;  /* 0xc1c800001a00780b */ /* 0x000fe40003f4e000 */
[----:B------:R-:W-:-:S05]  /*0ba0*/  FSEL R27, R27, +INF , !P5 ;  /* 0x7f8000001b1b7808 */ /* 0x000fca0006800000 */
[----:B------:R-:W-:Y:S01]  /*0bb0*/  @P6 FSEL R25, R24, -1, P3 ;  /* 0xbf80000018196808 */ /* 0x000fe20001800000 */
[----:B------:R-:W-:Y:S01]  /*0bc0*/  FADD R24, R11, R11 ;  /* 0x0000000b0b187221 */ /* 0x000fe20000000000 */
[----:B------:R-:W-:Y:S02]  /*0bd0*/  @P0 FSEL R24, R27, -1, P2 ;  /* 0xbf8000001b180808 */ /* 0x000fe40001000000 */
[----:B------:R-:W-:-:S04]  /*0be0*/  FSETP.GT.AND P0, PT, R11, RZ, PT ;  /* 0x000000ff0b00720b */ /* 0x000fc80003f04000 */
[----:B------:R-:W-:Y:S01]  /*0bf0*/  FSEL R11, R11, R24, P0 ;  /* 0x000000180b0b7208 */ /* 0x000fe20000000000 */
[--C-:B---3--:R-:W-:Y:S01]  /*0c00*/  FADD R12, R12, R23.reuse ;  /* 0x000000170c0c7221 */ /* 0x108fe20000000000 */
[----:B------:R-:W-:-:S03]  /*0c10*/  FADD R14, R14, R23 ;  /* 0x000000170e0e7221 */ /* 0x000fc60000000000 */
[----:B------:R-:W-:Y:S01]  /*0c20*/  FADD R24, -R20, R12 ;  /* 0x0000000c14187221 */ /* 0x000fe20000000100 */
[--C-:B------:R-:W-:Y:S01]  /*0c30*/  FADD R13, R13, R23.reuse ;  /* 0x000000170d0d7221 */ /* 0x100fe20000000000 */
[----:B------:R-:W-:Y:S02]  /*0c40*/  FADD R15, R15, R23 ;  /* 0x000000170f0f7221 */ /* 0x000fe40000000000 */
[----:B------:R-:W-:Y:S01]  /*0c50*/  FMUL R23, R24, R19 ;  /* 0x0000001318177220 */ /* 0x000fe20000400000 */
[C---:B------:R-:W-:Y:S01]  /*0c60*/  FADD R26, -R20.reuse, R14 ;  /* 0x0000000e141a7221 */ /* 0x040fe20000000100 */
[C---:B------:R-:W-:Y:S01]  /*0c70*/  FADD R28, -R20.reuse, R13 ;  /* 0x0000000d141c7221 */ /* 0x040fe20000000100 */
[----:B------:R-:W-:Y:S01]  /*0c80*/  FADD R24, -R20, R15 ;  /* 0x0000000f14187221 */ /* 0x000fe20000000100 */
[----:B--2---:R-:W-:-:S03]  /*0c90*/  FFMA R20, R21, R23, R22 ;  /* 0x0000001715147223 */ /* 0x004fc60000000016 */
[-C--:B------:R-:W-:Y:S01]  /*0ca0*/  FMUL R29, R24, R19.reuse ;  /* 0x00000013181d7220 */ /* 0x080fe20000400000 */
[----:B------:R-:W-:Y:S01]  /*0cb0*/  FMUL R24, R20, 1.4426950216293334961 ;  /* 0x3fb8aa3b14187820 */ /* 0x000fe20000400000 */
[-C--:B------:R-:W-:Y:S01]  /*0cc0*/  FMUL R23, R26, R19.reuse ;  /* 0x000000131a177220 */ /* 0x080fe20000400000 */
[----:B------:R-:W-:-:S04]  /*0cd0*/  FMUL R27, R28, R19 ;  /* 0x000000131c1b7220 */ /* 0x000fc80000400000 */
[----:B------:R-:W0:Y:S01]  /*0ce0*/  FRND R24, R24 ;  /* 0x0000001800187307 */ /* 0x000e220000201000 */
[C-C-:B------:R-:W-:Y:S01]  /*0cf0*/  FFMA R19, R21.reuse, R23, R22.reuse ;  /* 0x0000001715137223 */ /* 0x140fe20000000016 */
[C-C-:B------:R-:W-:Y:S01]  /*0d00*/  FFMA R23, R21.reuse, R29, R22.reuse ;  /* 0x0000001d15177223 */ /* 0x140fe20000000016 */
[----:B------:R-:W-:Y:S01]  /*0d10*/  FFMA R21, R21, R27, R22 ;  /* 0x0000001b15157223 */ /* 0x000fe20000000016 */
[----:B------:R-:W-:-:S05]  /*0d20*/  FADD.FTZ R22, |R20|, -RZ ;  /* 0x800000ff14167221 */ /* 0x000fca0000010200 */
[----:B------:R-:W-:-:S04]  /*0d30*/  FSETP.GEU.AND P0, PT, R22, 0.40999999642372131348, PT ;  /* 0x3ed1eb851600780b */ /* 0x000fc80003f0e000 */
[----:B0-----:R-:W-:Y:S02]  /*0d40*/  FSEL R27, R24, RZ, P0 ;  /* 0x000000ff181b7208 */ /* 0x001fe40000000000 */
[----:B------:R-:W-:-:S03]  /*0d50*/  FSETP.GT.AND P0, PT, R10, RZ, PT ;  /* 0x000000ff0a00720b */ /* 0x000fc60003f04000 */
[C---:B------:R-:W-:Y:S01]  /*0d60*/  FFMA.FTZ R22, -R27.reuse, 0.693145751953125, R20 ;  /* 0x3f3172001b167823 */ /* 0x040fe20000010114 */
[----:B------:R-:W-:Y:S02]  /*0d70*/  FSEL R10, R10, R25, P0 ;  /* 0x000000190a0a7208 */ /* 0x000fe40000000000 */
[C---:B------:R-:W-:Y:S01]  /*0d80*/  FSETP.NEU.AND P0, PT, R27.reuse, 128, PT ;  /* 0x430000001b00780b */ /* 0x040fe20003f0d000 */
[----:B------:R-:W-:-:S03]  /*0d90*/  FFMA.FTZ R25, -R27, 1.428606765330187045e-06, R22 ;  /* 0x35bfbe8e1b197823 */ /* 0x000fc60000010116 */
[----:B------:R-:W-:Y:S01]  /*0da0*/  FSEL R22, R27, 127, P0 ;  /* 0x42fe00001b167808 */ /* 0x000fe20000000000 */
[----:B------:R-:W-:-:S04]  /*0db0*/  FFMA.FTZ R24, R25, R0, 0.0083824126049876213074 ;  /* 0x3c09566319187423 */ /* 0x000fc80000010000 */
[C---:B------:R-:W-:Y:S01]  /*0dc0*/  FFMA.FTZ R24, R25.reuse, R24, 0.041667830199003219604 ;  /* 0x3d2aabe319187423 */ /* 0x040fe20000010018 */
[----:B------:R-:W0:Y:S03]  /*0dd0*/  MUFU.EX2 R22, R22 ;  /* 0x0000001600167308 */ /* 0x000e260000000800 */
[----:B------:R-:W-:-:S04]  /*0de0*/  FFMA.FTZ R24, R25, R24, 0.16666397452354431152 ;  /* 0x3e2aa9f619187423 */ /* 0x000fc80000010018 */
[----:B------:R-:W-:-:S04]  /*0df0*/  FFMA.FTZ R24, R25, R24, 0.49999994039535522461 ;  /* 0x3efffffe19187423 */ /* 0x000fc80000010018 */
[----:B------:R-:W-:-:S04]  /*0e00*/  FMUL R24, R25, R24 ;  /* 0x0000001819187220 */ /* 0x000fc80000400000 */
[----:B------:R-:W-:Y:S01]  /*0e10*/  FFMA.FTZ R25, R25, R24, R25 ;  /* 0x0000001819197223 */ /* 0x000fe20000010019 */
[----:B0-----:R-:W-:-:S04]  /*0e20*/  FADD R29, R22, -1 ;  /* 0xbf800000161d7421 */ /* 0x001fc80000000000 */
[----:B------:R-:W-:Y:S01]  /*0e30*/  FFMA.FTZ R24, R22, R25, R29 ;  /* 0x0000001916187223 */ /* 0x000fe2000001001d */
[----:B------:R-:W-:-:S06]  /*0e40*/  FMUL R25, R19, 1.4426950216293334961 ;  /* 0x3fb8aa3b13197820 */ /* 0x000fcc0000400000 */
[----:B------:R-:W0:Y:S01]  /*0e50*/  FRND R25, R25 ;  /* 0x0000001900197307 */ /* 0x000e220000201000 */
[----:B------:R-:W-:Y:S01]  /*0e60*/  FADD.FTZ R26, |R19|, -RZ ;  /* 0x800000ff131a7221 */ /* 0x000fe20000010200 */
[----:B------:R-:W-:-:S04]  /*0e70*/  FSETP.NEU.AND P2, PT, R20, RZ, PT ;  /* 0x000000ff1400720b */ /* 0x000fc80003f4d000 */
[----:B------:R-:W-:Y:S02]  /*0e80*/  FSETP.GEU.AND P1, PT, R26, 0.40999999642372131348, PT ;  /* 0x3ed1eb851a00780b */ /* 0x000fe40003f2e000 */
[----:B------:R-:W-:Y:S01]  /*0e90*/  FSEL R27, R27, 127, P0 ;  /* 0x42fe00001b1b7808 */ /* 0x000fe20000000000 */
[----:B------:R-:W-:Y:S01]  /*0ea0*/  @!P0 FADD R24, R24, R24 ;  /* 0x0000001818188221 */ /* 0x000fe20000000000 */
[----:B0-----:R-:W-:Y:S02]  /*0eb0*/  FSEL R22, R25, RZ, P1 ;  /* 0x000000ff19167208 */ /* 0x001fe40000800000 */
[C---:B------:R-:W-:Y:S02]  /*0ec0*/  FSETP.GT.AND P0, PT, R27.reuse, 128, PT ;  /* 0x430000001b00780b */ /* 0x040fe40003f04000 */
[----:B------:R-:W-:Y:S01]  /*0ed0*/  FSETP.GEU.AND P1, PT, R27, -25, PT ;  /* 0xc1c800001b00780b */ /* 0x000fe20003f2e000 */
[----:B------:R-:W-:Y:S01]  /*0ee0*/  FFMA.FTZ R27, -R22, 0.693145751953125, R19 ;  /* 0x3f317200161b7823 */ /* 0x000fe20000010113 */
[----:B------:R-:W-:Y:S01]  /*0ef0*/  FSEL R24, R24, +INF , !P0 ;  /* 0x7f80000018187808 */ /* 0x000fe20004000000 */
[----:B------:R-:W-:-:S02]  /*0f00*/  FADD R25, R20, R20 ;  /* 0x0000001414197221 */ /* 0x000fc40000000000 */
[----:B------:R-:W-:Y:S01]  /*0f10*/  FFMA.FTZ R27, -R22, 1.428606765330187045e-06, R27 ;  /* 0x35bfbe8e161b7823 */ /* 0x000fe2000001011b */
[----:B------:R-:W-:-:S03]  /*0f20*/  @P2 FSEL R25, R24, -1, P1 ;  /* 0xbf80000018192808 */ /* 0x000fc60000800000 */
[----:B------:R-:W-:-:S04]  /*0f30*/  FFMA.FTZ R24, R27, R0, 0.0083824126049876213074 ;  /* 0x3c0956631b187423 */ /* 0x000fc80000010000 */
[----:B------:R-:W-:-:S04]  /*0f40*/  FFMA.FTZ R24, R27, R24, 0.041667830199003219604 ;  /* 0x3d2aabe31b187423 */ /* 0x000fc80000010018 */
[----:B------:R-:W-:Y:S01]  /*0f50*/  FFMA.FTZ R24, R27, R24, 0.16666397452354431152 ;  /* 0x3e2aa9f61b187423 */ /* 0x000fe20000010018 */
[----:B------:R-:W-:-:S03]  /*0f60*/  FSETP.NEU.AND P1, PT, R22, 128, PT ;  /* 0x430000001600780b */ /* 0x000fc60003f2d000 */
[----:B------:R-:W-:Y:S01]  /*0f70*/  FFMA.FTZ R24, R27, R24, 0.49999994039535522461 ;  /* 0x3efffffe1b187423 */ /* 0x000fe20000010018 */
[----:B------:R-:W-:-:S03]  /*0f80*/  FSEL R22, R22, 127, P1 ;  /* 0x42fe000016167808 */ /* 0x000fc60000800000 */
[----:B------:R-:W-:-:S04]  /*0f90*/  FMUL R24, R27, R24 ;  /* 0x000000181b187220 */ /* 0x000fc80000400000 */
[----:B------:R-:W-:Y:S02]  /*0fa0*/  FFMA.FTZ R27, R27, R24, R27 ;  /* 0x000000181b1b7223 */ /* 0x000fe4000001001b */
[----:B------:R-:W0:Y:S01]  /*0fb0*/  MUFU.EX2 R24, R22 ;  /* 0x0000001600187308 */ /* 0x000e220000000800 */
[----:B------:R-:W-:-:S04]  /*0fc0*/  FSETP.GT.AND P0, PT, R9, RZ, PT ;  /* 0x000000ff0900720b */ /* 0x000fc80003f04000 */
[----:B------:R-:W-:Y:S01]  /*0fd0*/  FSEL R9, R9, R18, P0 ;  /* 0x0000001209097208 */ /* 0x000fe20000000000 */
[----:B0-----:R-:W-:-:S04]  /*0fe0*/  FADD R29, R24, -1 ;  /* 0xbf800000181d7421 */ /* 0x001fc80000000000 */
[----:B------:R-:W-:Y:S01]  /*0ff0*/  FFMA.FTZ R27, R24, R27, R29 ;  /* 0x0000001b181b7223 */ /* 0x000fe2000001001d */
[----:B------:R-:W-:-:S04]  /*1000*/  FMUL R24, R21, 1.4426950216293334961 ;  /* 0x3fb8aa3b15187820 */ /* 0x000fc80000400000 */
[----:B------:R-:W0:Y:S01]  /*1010*/  FRND R18, R24 ;  /* 0x0000001800127307 */ /* 0x000e220000201000 */
[----:B------:R-:W-:-:S05]  /*1020*/  FADD.FTZ R26, |R21|, -RZ ;  /* 0x800000ff151a7221 */ /* 0x000fca0000010200 */
[----:B------:R-:W-:Y:S01]  /*1030*/  FSETP.GEU.AND P0, PT, R26, 0.40999999642372131348, PT ;  /* 0x3ed1eb851a00780b */ /* 0x000fe20003f0e000 */
[----:B------:R-:W-:-:S03]  /*1040*/  @!P1 FADD R27, R27, R27 ;  /* 0x0000001b1b1b9221 */ /* 0x000fc60000000000 */
[----:B0-----:R-:W-:Y:S02]  /*1050*/  FSEL R18, R18, RZ, P0 ;  /* 0x000000ff12127208 */ /* 0x001fe40000000000 */
[----:B------:R-:W-:-:S03]  /*1060*/  FSETP.GT.AND P0, PT, R22, 128, PT ;  /* 0x430000001600780b */ /* 0x000fc60003f04000 */
[----:B------:R-:W-:Y:S01]  /*1070*/  FFMA.FTZ R29, -R18, 0.693145751953125, R21 ;  /* 0x3f317200121d7823 */ /* 0x000fe20000010115 */
[----:B------:R-:W-:-:S03]  /*1080*/  FSEL R26, R27, +INF , !P0 ;  /* 0x7f8000001b1a7808 */ /* 0x000fc60004000000 */
[----:B------:R-:W-:-:S04]  /*1090*/  FFMA.FTZ R27, -R18, 1.428606765330187045e-06, R29 ;  /* 0x35bfbe8e121b7823 */ /* 0x000fc8000001011d */
[----:B------:R-:W-:-:S04]  /*10a0*/  FFMA.FTZ R24, R27, R0, 0.0083824126049876213074 ;  /* 0x3c0956631b187423 */ /* 0x000fc80000010000 */
[----:B------:R-:W-:-:S04]  /*10b0*/  FFMA.FTZ R24, R27, R24, 0.041667830199003219604 ;  /* 0x3d2aabe31b187423 */ /* 0x000fc80000010018 */
[----:B------:R-:W-:Y:S01]  /*10c0*/  FFMA.FTZ R24, R27, R24, 0.16666397452354431152 ;  /* 0x3e2aa9f61b187423 */ /* 0x000fe20000010018 */
[----:B------:R-:W-:-:S03]  /*10d0*/  FSETP.NEU.AND P0, PT, R18, 128, PT ;  /* 0x430000001200780b */ /* 0x000fc60003f0d000 */
[----:B------:R-:W-:Y:S01]  /*10e0*/  FFMA.FTZ R24, R27, R24, 0.49999994039535522461 ;  /* 0x3efffffe1b187423 */ /* 0x000fe20000010018 */
[----:B------:R-:W-:-:S03]  /*10f0*/  FSETP.NEU.AND P2, PT, R19, RZ, PT ;  /* 0x000000ff1300720b */ /* 0x000fc60003f4d000 */
[----:B------:R-:W-:Y:S01]  /*1100*/  FMUL R24, R27, R24 ;  /* 0x000000181b187220 */ /* 0x000fe20000400000 */
[----:B------:R-:W-:-:S03]  /*1110*/  FSEL R18, R18, 127, P0 ;  /* 0x42fe000012127808 */ /* 0x000fc60000000000 */
[----:B------:R-:W-:Y:S02]  /*1120*/  FFMA.FTZ R27, R27, R24, R27 ;  /* 0x000000181b1b7223 */ /* 0x000fe4000001001b */
[----:B------:R-:W0:Y:S01]  /*1130*/  MUFU.EX2 R24, R18 ;  /* 0x0000001200187308 */ /* 0x000e220000000800 */
[----:B------:R-:W-:Y:S01]  /*1140*/  FSETP.GEU.AND P1, PT, R22, -25, PT ;  /* 0xc1c800001600780b */ /* 0x000fe20003f2e000 */
[----:B------:R-:W-:-:S03]  /*1150*/  FADD R22, R19, R19 ;  /* 0x0000001313167221 */ /* 0x000fc60000000000 */
[----:B------:R-:W-:Y:S01]  /*1160*/  @P2 FSEL R22, R26, -1, P1 ;  /* 0xbf8000001a162808 */ /* 0x000fe20000800000 */
[----:B------:R-:W-:Y:S01]  /*1170*/  FMUL R26, R23, 1.4426950216293334961 ;  /* 0x3fb8aa3b171a7820 */ /* 0x000fe20000400000 */
[----:B------:R-:W-:-:S04]  /*1180*/  FSETP.GT.AND P1, PT, R3, RZ, PT ;  /* 0x000000ff0300720b */ /* 0x000fc80003f24000 */
[----:B------:R-:W-:Y:S01]  /*1190*/  FSEL R8, R3, R8, P1 ;  /* 0x0000000803087208 */ /* 0x000fe20000800000 */
[----:B------:R-:W1:Y:S01]  /*11a0*/  FRND R26, R26 ;  /* 0x0000001a001a7307 */ /* 0x000e620000201000 */
[----:B0-----:R-:W-:-:S04]  /*11b0*/  FADD R3, R24, -1 ;  /* 0xbf80000018037421 */ /* 0x001fc80000000000 */
[----:B------:R-:W-:Y:S01]  /*11c0*/  FFMA.FTZ R3, R24, R27, R3 ;  /* 0x0000001b18037223 */ /* 0x000fe20000010003 */
[C---:B------:R-:W-:Y:S01]  /*11d0*/  FADD.FTZ R24, |R23|.reuse, -RZ ;  /* 0x800000ff17187221 */ /* 0x040fe20000010200 */
[C---:B------:R-:W-:Y:S02]  /*11e0*/  FSETP.GEU.AND P4, PT, R18.reuse, -25, PT ;  /* 0xc1c800001200780b */ /* 0x040fe40003f8e000 */
[----:B------:R-:W-:Y:S02]  /*11f0*/  FSETP.GT.AND P1, PT, R18, 128, PT ;  /* 0x430000001200780b */ /* 0x000fe40003f24000 */
[----:B------:R-:W-:Y:S01]  /*1200*/  FSETP.GEU.AND P2, PT, R24, 0.40999999642372131348, PT ;  /* 0x3ed1eb851800780b */ /* 0x000fe20003f4e000 */
[----:B------:R-:W-:-:S03]  /*1210*/  FMUL R18, R23, 1.4426950216293334961 ;  /* 0x3fb8aa3b17127820 */ /* 0x000fc60000400000 */
[----:B-1----:R-:W-:-:S03]  /*1220*/  FSEL R24, R26, RZ, P2 ;  /* 0x000000ff1a187208 */ /* 0x002fc60001000000 */
[----:B------:R-:W0:Y:S02]  /*1230*/  FRND R18, R18 ;  /* 0x0000001200127307 */ /* 0x000e240000201000 */
[----:B------:R-:W-:-:S04]  /*1240*/  FFMA.FTZ R27, -R24, 0.693145751953125, R23 ;  /* 0x3f317200181b7823 */ /* 0x000fc80000010117 */
[----:B------:R-:W-:Y:S01]  /*1250*/  FFMA.FTZ R27, -R24, 1.428606765330187045e-06, R27 ;  /* 0x35bfbe8e181b7823 */ /* 0x000fe2000001011b */
[----:B------:R-:W-:-:S05]  /*1260*/  FADD.FTZ R24, |R23|, -RZ ;  /* 0x800000ff17187221 */ /* 0x000fca0000010200 */
[----:B------:R-:W-:Y:S01]  /*1270*/  FSETP.GEU.AND P2, PT, R24, 0.40999999642372131348, PT ;  /* 0x3ed1eb851800780b */ /* 0x000fe20003f4e000 */
[----:B------:R-:W-:-:S03]  /*1280*/  FFMA.FTZ R24, R27, R0, 0.0083824126049876213074 ;  /* 0x3c0956631b187423 */ /* 0x000fc60000010000 */
[----:B0-----:R-:W-:Y:S01]  /*1290*/  FSEL R0, R18, RZ, P2 ;  /* 0x000000ff12007208 */ /* 0x001fe20001000000 */
[----:B------:R-:W-:-:S03]  /*12a0*/  FFMA.FTZ R24, R27, R24, 0.041667830199003219604 ;  /* 0x3d2aabe31b187423 */ /* 0x000fc60000010018 */
[----:B------:R-:W-:Y:S01]  /*12b0*/  FSETP.NEU.AND P2, PT, R0, 128, PT ;  /* 0x430000000000780b */ /* 0x000fe20003f4d000 */
[----:B------:R-:W-:-:S03]  /*12c0*/  FFMA.FTZ R24, R27, R24, 0.16666397452354431152 ;  /* 0x3e2aa9f61b187423 */ /* 0x000fc60000010018 */
[----:B------:R-:W-:Y:S01]  /*12d0*/  FSEL R0, R0, 127, P2 ;  /* 0x42fe000000007808 */ /* 0x000fe20001000000 */
[----:B------:R-:W-:Y:S01]  /*12e0*/  FFMA.FTZ R18, R27, R24, 0.49999994039535522461 ;  /* 0x3efffffe1b127423 */ /* 0x000fe20000010018 */
[----:B------:R-:W-:Y:S02]  /*12f0*/  FSETP.NEU.AND P3, PT, R21, RZ, PT ;  /* 0x000000ff1500720b */ /* 0x000fe40003f6d000 */
[----:B------:R-:W0:Y:S01]  /*1300*/  MUFU.EX2 R24, R0 ;  /* 0x0000000000187308 */ /* 0x000e220000000800 */
[----:B------:R-:W-:Y:S01]  /*1310*/  @!P0 FADD R3, R3, R3 ;  /* 0x0000000303038221 */ /* 0x000fe20000000000 */
[----:B------:R-:W-:-:S04]  /*1320*/  FMUL R18, R27, R18 ;  /* 0x000000121b127220 */ /* 0x000fc80000400000 */
[----:B------:R-:W-:Y:S01]  /*1330*/  FSEL R3, R3, +INF , !P1 ;  /* 0x7f80000003037808 */ /* 0x000fe20004800000 */
[----:B------:R-:W-:Y:S01]  /*1340*/  FFMA.FTZ R27, R27, R18, R27 ;  /* 0x000000121b1b7223 */ /* 0x000fe2000001001b */
[----:B------:R-:W-:-:S03]  /*1350*/  FADD R18, R21, R21 ;  /* 0x0000001515127221 */ /* 0x000fc60000000000 */
[----:B------:R-:W-:Y:S01]  /*1360*/  @P3 FSEL R18, R3, -1, P4 ;  /* 0xbf80000003123808 */ /* 0x000fe20002000000 */
[----:B0-----:R-:W-:-:S04]  /*1370*/  FADD R3, R24, -1 ;  /* 0xbf80000018037421 */ /* 0x001fc80000000000 */
[----:B------:R-:W-:Y:S02]  /*1380*/  FFMA.FTZ R3, R24, R27, R3 ;  /* 0x0000001b18037223 */ /* 0x000fe40000010003 */
[----:B------:R-:W0:Y:S01]  /*1390*/  LDC.64 R26, c[0x0][0x218] ;  /* 0x00008600ff1a7b82 */ /* 0x000e220000000a00 */
[----:B------:R-:W-:Y:S01]  /*13a0*/  FSETP.NEU.AND P4, PT, R23, RZ, PT ;  /* 0x000000ff1700720b */ /* 0x000fe20003f8d000 */
[----:B------:R-:W-:Y:S01]  /*13b0*/  @!P2 FADD R3, R3, R3 ;  /* 0x000000030303a221 */ /* 0x000fe20000000000 */
[C---:B------:R-:W-:Y:S02]  /*13c0*/  FSETP.GT.AND P0, PT, R0.reuse, 128, PT ;  /* 0x430000000000780b */ /* 0x040fe40003f04000 */
[----:B------:R-:W-:Y:S02]  /*13d0*/  FSETP.GEU.AND P1, PT, R0, -25, PT ;  /* 0xc1c800000000780b */ /* 0x000fe40003f2e000 */
[----:B------:R-:W-:Y:S02]  /*13e0*/  FSEL R0, R3, +INF , !P0 ;  /* 0x7f80000003007808 */ /* 0x000fe40004000000 */
[----:B------:R-:W-:-:S02]  /*13f0*/  FSETP.GT.AND P2, PT, R21, RZ, PT ;  /* 0x000000ff1500720b */ /* 0x000fc40003f44000 */
[----:B------:R-:W-:Y:S02]  /*1400*/  FSEL R0, R0, -1, P1 ;  /* 0xbf80000000007808 */ /* 0x000fe40000800000 */
[----:B------:R-:W-:Y:S01]  /*1410*/  FSETP.GT.AND P1, PT, R19, RZ, PT ;  /* 0x000000ff1300720b */ /* 0x000fe20003f24000 */
[C---:B------:R-:W-:Y:S01]  /*1420*/  @!P4 FADD R0, R23.reuse, R23 ;  /* 0x000000171700c221 */ /* 0x040fe20000000000 */
[----:B------:R-:W-:Y:S02]  /*1430*/  FSETP.GT.AND P3, PT, R20, RZ, PT ;  /* 0x000000ff1400720b */ /* 0x000fe40003f64000 */
[----:B------:R-:W-:Y:S02]  /*1440*/  FSETP.GT.AND P0, PT, R23, RZ, PT ;  /* 0x000000ff1700720b */ /* 0x000fe40003f04000 */
[----:B------:R-:W-:Y:S02]  /*1450*/  FSEL R22, R19, R22, P1 ;  /* 0x0000001613167208 */ /* 0x000fe40000800000 */
[----:B------:R-:W-:-:S02]  /*1460*/  FSEL R21, R21, R18, P2 ;  /* 0x0000001215157208 */ /* 0x000fc40001000000 */
[----:B------:R-:W-:Y:S01]  /*1470*/  FSEL R20, R20, R25, P3 ;  /* 0x0000001914147208 */ /* 0x000fe20001800000 */
[----:B0-----:R-:W-:Y:S01]  /*1480*/  IMAD.WIDE R2, R2, 0x4, R26 ;  /* 0x0000000402027825 */ /* 0x001fe200078e021a */
[----:B------:R-:W-:Y:S01]  /*1490*/  FSEL R23, R23, R0, P0 ;  /* 0x0000000017177208 */ /* 0x000fe20000000000 */
[----:B------:R-:W-:Y:S04]  /*14a0*/  STG.E.128 desc[UR4][R16.64], R4 ;  /* 0x0000000410007986 */ /* 0x000fe8000c101d04 */
[----:B------:R-:W-:Y:S04]  /*14b0*/  STG.E.128 desc[UR4][R16.64+0x800], R12 ;  /* 0x0008000c10007986 */ /* 0x000fe8000c101d04 */
[----:B------:R-:W-:Y:S04]  /*14c0*/  STG.E.128 desc[UR4][R2.64], R8 ;  /* 0x0000000802007986 */ /* 0x000fe8000c101d04 */
[----:B------:R-:W-:Y:S01]  /*14d0*/  STG.E.128 desc[UR4][R2.64+0x800], R20 ;  /* 0x0008001402007986 */ /* 0x000fe2000c101d04 */
[----:B------:R-:W-:Y:S05]  /*14e0*/  EXIT ;  /* 0x000000000000794d */ /* 0x000fea0003800000 */
.L_x_0:
[----:B------:R-:W-:-:S00]  /*14f0*/  BRA `(.L_x_0) ;  /* 0xfffffffc00fc7947 */ /* 0x000fc0000383ffff */
[----:B------:R-:W-:-:S00]  /*1500*/  NOP ;  /* 0x0000000000007918 */ /* 0x000fc00000000000 */
[----:B------:R-:W-:-:S00]  /*1510*/  NOP ;  /* 0x0000000000007918 */ /* 0x000fc00000000000 */
[----:B------:R-:W-:-:S00]  /*1520*/  NOP ;  /* 0x0000000000007918 */ /* 0x000fc00000000000 */
[----:B------:R-:W-:-:S00]  /*1530*/  NOP ;  /* 0x0000000000007918 */ /* 0x000fc00000000000 */
[----:B------:R-:W-:-:S00]  /*1540*/  NOP ;  /* 0x0000000000007918 */ /* 0x000fc00000000000 */
[----:B------:R-:W-:-:S00]  /*1550*/  NOP ;  /* 0x0000000000007918 */ /* 0x000fc00000000000 */
[----:B------:R-:W-:-:S00]  /*1560*/  NOP ;  /* 0x0000000000007918 */ /* 0x000fc00000000000 */
[----:B------:R-:W-:-:S00]  /*1570*/  NOP ;  /* 0x0000000000007918 */ /* 0x000fc00000000000 */
.L_x_1:


//--------------------- .nv.global.init           --------------------------
	.section	.nv.global.init,"aw",@progbits
.nv.global.init:
	.type		_$_str,@object
	.size		_$_str,(_$_str_$_2 - _$_str)
_$_str:
        /*0000*/ 	.byte	0x5f, 0x5f, 0x43, 0x55, 0x44, 0x41, 0x5f, 0x46, 0x54, 0x5a, 0x00
	.type		_$_str_$_2,@object
	.size		_$_str_$_2,(.L_1 - _$_str_$_2)
_$_str_$_2:
        /*000b*/ 	.byte	0x5f, 0x5f, 0x43, 0x55, 0x44, 0x41, 0x5f, 0x50, 0x52, 0x45, 0x43, 0x5f, 0x53, 0x51, 0x52, 0x54
        /*001b*/ 	.byte	0x00
.L_1:


//--------------------- .nv.constant0.triton_poi_fused__native_batch_norm_legit_no_training_convolution_elu_3 --------------------------
	.section	.nv.constant0.triton_poi_fused__native_batch_norm_legit_no_training_convolution_elu_3,"a",@progbits
	.sectionflags	@""
	.align	4
.nv.constant0.triton_poi_fused__native_batch_norm_legit_no_training_convolution_elu_3:
	.zero		588
